//
// Generated by NVIDIA NVVM Compiler
//
// Compiler Build ID: CL-36424714
// Cuda compilation tools, release 13.0, V13.0.88
// Based on NVVM 20.0.0
//

.version 9.0
.target sm_100
.address_size 64

	// .globl	_Z13relax_initialPi
.extern .func  (.param .b32 func_retval0) vprintf
(
	.param .b64 vprintf_param_0,
	.param .b64 vprintf_param_1
)
;
.global .align 1 .b8 $str[12] = {119, 101, 32, 97, 114, 101, 32, 104, 101, 114, 101};
.global .align 1 .b8 $str$1[4] = {37, 100, 10};

.visible .entry _Z13relax_initialPi(
	.param .u64 .ptr .align 1 _Z13relax_initialPi_param_0
)
{
	.reg .b32 	%r<3>;
	.reg .b64 	%rd<3>;

	mov.u64 	%rd1, $str;
	cvta.global.u64 	%rd2, %rd1;
	{ // callseq 0, 0
	.param .b64 param0;
	st.param.b64 	[param0], %rd2;
	.param .b64 param1;
	st.param.b64 	[param1], 0;
	.param .b32 retval0;
	call.uni (retval0), 
	vprintf, 
	(
	param0, 
	param1
	);
	ld.param.b32 	%r1, [retval0];
	} // callseq 0
	ret;

}
	// .globl	_Z14copyHasChangedPbS_i
.visible .entry _Z14copyHasChangedPbS_i(
	.param .u64 .ptr .align 1 _Z14copyHasChangedPbS_i_param_0,
	.param .u64 .ptr .align 1 _Z14copyHasChangedPbS_i_param_1,
	.param .u32 _Z14copyHasChangedPbS_i_param_2
)
{
	.reg .pred 	%p<7>;
	.reg .b16 	%rs<3>;
	.reg .b32 	%r<33>;
	.reg .b64 	%rd<19>;

	ld.param.u64 	%rd5, [_Z14copyHasChangedPbS_i_param_0];
	ld.param.u32 	%r15, [_Z14copyHasChangedPbS_i_param_2];
	cvta.to.global.u64 	%rd1, %rd5;
	mov.u32 	%r1, %ntid.x;
	mov.u32 	%r16, %nctaid.x;
	mov.u32 	%r2, %ctaid.x;
	mov.u32 	%r3, %tid.x;
	mad.lo.s32 	%r31, %r1, %r2, %r3;
	mul.lo.s32 	%r5, %r1, %r16;
	setp.ge.s32 	%p1, %r31, %r15;
	@%p1 bra 	$L__BB1_6;
	add.s32 	%r17, %r31, %r5;
	max.s32 	%r18, %r15, %r17;
	setp.lt.s32 	%p2, %r17, %r15;
	selp.u32 	%r19, 1, 0, %p2;
	add.s32 	%r20, %r17, %r19;
	sub.s32 	%r21, %r18, %r20;
	div.u32 	%r22, %r21, %r5;
	add.s32 	%r6, %r22, %r19;
	and.b32  	%r23, %r6, 3;
	setp.eq.s32 	%p3, %r23, 3;
	@%p3 bra 	$L__BB1_4;
	mul.wide.u32 	%rd6, %r1, %r2;
	cvt.u64.u32 	%rd7, %r3;
	add.s64 	%rd8, %rd6, %rd7;
	add.s64 	%rd18, %rd1, %rd8;
	add.s32 	%r24, %r6, 1;
	and.b32  	%r25, %r24, 3;
	neg.s32 	%r29, %r25;
	cvt.u64.u32 	%rd9, %r5;
$L__BB1_3:
	.pragma "nounroll";
	mov.b16 	%rs1, 0;
	st.global.u8 	[%rd18], %rs1;
	add.s32 	%r31, %r31, %r5;
	add.s64 	%rd18, %rd18, %rd9;
	add.s32 	%r29, %r29, 1;
	setp.ne.s32 	%p4, %r29, 0;
	@%p4 bra 	$L__BB1_3;
$L__BB1_4:
	setp.lt.u32 	%p5, %r6, 3;
	@%p5 bra 	$L__BB1_6;
$L__BB1_5:
	cvt.u64.u32 	%rd10, %r31;
	add.s64 	%rd11, %rd1, %rd10;
	mov.b16 	%rs2, 0;
	st.global.u8 	[%rd11], %rs2;
	add.s32 	%r26, %r31, %r5;
	cvt.u64.u32 	%rd12, %r26;
	add.s64 	%rd13, %rd1, %rd12;
	st.global.u8 	[%rd13], %rs2;
	add.s32 	%r27, %r26, %r5;
	cvt.u64.u32 	%rd14, %r27;
	add.s64 	%rd15, %rd1, %rd14;
	st.global.u8 	[%rd15], %rs2;
	add.s32 	%r28, %r27, %r5;
	cvt.u64.u32 	%rd16, %r28;
	add.s64 	%rd17, %rd1, %rd16;
	st.global.u8 	[%rd17], %rs2;
	add.s32 	%r31, %r28, %r5;
	setp.lt.s32 	%p6, %r31, %r15;
	@%p6 bra 	$L__BB1_5;
$L__BB1_6:
	bar.sync 	0;
	ret;

}
	// .globl	_Z20bellmanFordIterationPiS_ii
.visible .entry _Z20bellmanFordIterationPiS_ii(
	.param .u64 .ptr .align 1 _Z20bellmanFordIterationPiS_ii_param_0,
	.param .u64 .ptr .align 1 _Z20bellmanFordIterationPiS_ii_param_1,
	.param .u32 _Z20bellmanFordIterationPiS_ii_param_2,
	.param .u32 _Z20bellmanFordIterationPiS_ii_param_3
)
{
	.local .align 8 .b8 	__local_depot2[8];
	.reg .b64 	%SP;
	.reg .b64 	%SPL;
	.reg .b32 	%r<8>;
	.reg .b64 	%rd<9>;

	mov.u64 	%SPL, __local_depot2;
	cvta.local.u64 	%SP, %SPL;
	ld.param.u64 	%rd1, [_Z20bellmanFordIterationPiS_ii_param_0];
	cvta.to.global.u64 	%rd2, %rd1;
	add.u64 	%rd3, %SP, 0;
	add.u64 	%rd4, %SPL, 0;
	mov.u32 	%r1, %ntid.x;
	mov.u32 	%r2, %ctaid.x;
	mov.u32 	%r3, %tid.x;
	mad.lo.s32 	%r4, %r1, %r2, %r3;
	mul.wide.u32 	%rd5, %r4, 4;
	add.s64 	%rd6, %rd2, %rd5;
	ld.global.u32 	%r5, [%rd6];
	st.local.u32 	[%rd4], %r5;
	mov.u64 	%rd7, $str$1;
	cvta.global.u64 	%rd8, %rd7;
	{ // callseq 1, 0
	.param .b64 param0;
	st.param.b64 	[param0], %rd8;
	.param .b64 param1;
	st.param.b64 	[param1], %rd3;
	.param .b32 retval0;
	call.uni (retval0), 
	vprintf, 
	(
	param0, 
	param1
	);
	ld.param.b32 	%r6, [retval0];
	} // callseq 1
	ret;

}


// ===== COMPILED SASS (sm_100) =====

	.target	sm_100

	.elftype	@"ET_EXEC"


//--------------------- .note.nv.tkinfo           --------------------------
	.section	.note.nv.tkinfo,"",@"SHT_NOTE"
	.sectionflags	@"SHF_NOTE_NV_TKINFO"
	.tkinfo
        /*0018*/ 	.word	0x00000002
        /*0030*/ 	.string	""
        /*0030*/ 	.string	"ptxas"
        /*0030*/ 	.string	"Cuda compilation tools, release 13.0, V13.0.88"
        /*0030*/ 	.string	"Build cuda_13.0.r13.0/compiler.36424714_0"
        /*0030*/ 	.string	"-arch sm_100 -m 64 "



//--------------------- .note.nv.cuinfo           --------------------------
	.section	.note.nv.cuinfo,"",@"SHT_NOTE"
	.sectionflags	@"SHF_NOTE_NV_CUINFO"
        /*0018*/ 	.short	0x0002
        /*001a*/ 	.short	0x0064
        /*001c*/ 	.short	0x0082
	.zero		2


//--------------------- .nv.info                  --------------------------
	.section	.nv.info,"",@"SHT_CUDA_INFO"
	.align	4


	//----- nvinfo : EIATTR_REGCOUNT
	.align		4
        /*0000*/ 	.byte	0x04, 0x2f
        /*0002*/ 	.short	(.L_3 - .L_2)
	.align		4
.L_2:
        /*0004*/ 	.word	index@(_Z13relax_initialPi)
        /*0008*/ 	.word	0x00000018


	//----- nvinfo : EIATTR_FRAME_SIZE
	.align		4
.L_3:
        /*000c*/ 	.byte	0x04, 0x11
        /*000e*/ 	.short	(.L_5 - .L_4)
	.align		4
.L_4:
        /*0010*/ 	.word	index@(_Z13relax_initialPi)
        /*0014*/ 	.word	0x00000000


	//----- nvinfo : EIATTR_REGCOUNT
	.align		4
.L_5:
        /*0018*/ 	.byte	0x04, 0x2f
        /*001a*/ 	.short	(.L_7 - .L_6)
	.align		4
.L_6:
        /*001c*/ 	.word	index@(_Z14copyHasChangedPbS_i)
        /*0020*/ 	.word	0x00000010


	//----- nvinfo : EIATTR_FRAME_SIZE
	.align		4
.L_7:
        /*0024*/ 	.byte	0x04, 0x11
        /*0026*/ 	.short	(.L_9 - .L_8)
	.align		4
.L_8:
        /*0028*/ 	.word	index@(_Z14copyHasChangedPbS_i)
        /*002c*/ 	.word	0x00000000


	//----- nvinfo : EIATTR_REGCOUNT
	.align		4
.L_9:
        /*0030*/ 	.byte	0x04, 0x2f
        /*0032*/ 	.short	(.L_11 - .L_10)
	.align		4
.L_10:
        /*0034*/ 	.word	index@(_Z20bellmanFordIterationPiS_ii)
        /*0038*/ 	.word	0x00000018


	//----- nvinfo : EIATTR_FRAME_SIZE
	.align		4
.L_11:
        /*003c*/ 	.byte	0x04, 0x11
        /*003e*/ 	.short	(.L_13 - .L_12)
	.align		4
.L_12:
        /*0040*/ 	.word	index@(_Z20bellmanFordIterationPiS_ii)
        /*0044*/ 	.word	0x00000008


	//----- nvinfo : EIATTR_MIN_STACK_SIZE
	.align		4
.L_13:
        /*0048*/ 	.byte	0x04, 0x12
        /*004a*/ 	.short	(.L_15 - .L_14)
	.align		4
.L_14:
        /*004c*/ 	.word	index@(_Z20bellmanFordIterationPiS_ii)
        /*0050*/ 	.word	0x00000008


	//----- nvinfo : EIATTR_MIN_STACK_SIZE
	.align		4
.L_15:
        /*0054*/ 	.byte	0x04, 0x12
        /*0056*/ 	.short	(.L_17 - .L_16)
	.align		4
.L_16:
        /*0058*/ 	.word	index@(_Z14copyHasChangedPbS_i)
        /*005c*/ 	.word	0x00000000


	//----- nvinfo : EIATTR_MIN_STACK_SIZE
	.align		4
.L_17:
        /*0060*/ 	.byte	0x04, 0x12
        /*0062*/ 	.short	(.L_19 - .L_18)
	.align		4
.L_18:
        /*0064*/ 	.word	index@(_Z13relax_initialPi)
        /*0068*/ 	.word	0x00000000
.L_19:


//--------------------- .nv.compat                --------------------------
	.section	.nv.compat,"",@"SHT_CUDA_COMPAT_INFO"
	.align	4
        /*0000*/ 	.byte	0x02, 0x09, 0x00, 0x00, 0x02, 0x02, 0x01, 0x00, 0x02, 0x05, 0x05, 0x00, 0x03, 0x07, 0x01, 0x01
        /*0010*/ 	.byte	0x02, 0x03, 0x00, 0x00, 0x02, 0x06, 0x01, 0x00, 0x04, 0x0b, 0x08, 0x00, 0x09, 0x00, 0x00, 0x00
        /*0020*/ 	.byte	0x00, 0x00, 0x00, 0x00


//--------------------- .nv.info._Z20bellmanFordIterationPiS_ii --------------------------
	.section	.nv.info._Z20bellmanFordIterationPiS_ii,"",@"SHT_CUDA_INFO"
	.sectionflags	@""
	.align	4


	//----- nvinfo : EIATTR_CUDA_API_VERSION
	.align		4
        /*0000*/ 	.byte	0x04, 0x37
        /*0002*/ 	.short	(.L_21 - .L_20)
.L_20:
        /*0004*/ 	.word	0x00000082


	//----- nvinfo : EIATTR_KPARAM_INFO
	.align		4
.L_21:
        /*0008*/ 	.byte	0x04, 0x17
        /*000a*/ 	.short	(.L_23 - .L_22)
.L_22:
        /*000c*/ 	.word	0x00000000
        /*0010*/ 	.short	0x0003
        /*0012*/ 	.short	0x0014
        /*0014*/ 	.byte	0x00, 0xf0, 0x11, 0x00


	//----- nvinfo : EIATTR_KPARAM_INFO
	.align		4
.L_23:
        /*0018*/ 	.byte	0x04, 0x17
        /*001a*/ 	.short	(.L_25 - .L_24)
.L_24:
        /*001c*/ 	.word	0x00000000
        /*0020*/ 	.short	0x0002
        /*0022*/ 	.short	0x0010
        /*0024*/ 	.byte	0x00, 0xf0, 0x11, 0x00


	//----- nvinfo : EIATTR_KPARAM_INFO
	.align		4
.L_25:
        /*0028*/ 	.byte	0x04, 0x17
        /*002a*/ 	.short	(.L_27 - .L_26)
.L_26:
        /*002c*/ 	.word	0x00000000
        /*0030*/ 	.short	0x0001
        /*0032*/ 	.short	0x0008
        /*0034*/ 	.byte	0x00, 0xf5, 0x21, 0x00


	//----- nvinfo : EIATTR_KPARAM_INFO
	.align		4
.L_27:
        /*0038*/ 	.byte	0x04, 0x17
        /*003a*/ 	.short	(.L_29 - .L_28)
.L_28:
        /*003c*/ 	.word	0x00000000
        /*0040*/ 	.short	0x0000
        /*0042*/ 	.short	0x0000
        /*0044*/ 	.byte	0x00, 0xf5, 0x21, 0x00


	//----- nvinfo : EIATTR_SPARSE_MMA_MASK
	.align		4
.L_29:
        /*0048*/ 	.byte	0x03, 0x50
        /*004a*/ 	.short	0x0000


	//----- nvinfo : EIATTR_MAXREG_COUNT
	.align		4
        /*004c*/ 	.byte	0x03, 0x1b
        /*004e*/ 	.short	0x00ff


	//----- nvinfo : EIATTR_EXTERNS
	.align		4
        /*0050*/ 	.byte	0x04, 0x0f
        /*0052*/ 	.short	(.L_31 - .L_30)


	//   ....[0]....
	.align		4
.L_30:
        /*0054*/ 	.word	index@(vprintf)


	//----- nvinfo : EIATTR_MERCURY_ISA_VERSION
	.align		4
.L_31:
        /*0058*/ 	.byte	0x03, 0x5f
        /*005a*/ 	.short	0x0101


	//----- nvinfo : EIATTR_VRC_CTA_INIT_COUNT
	.align		4
        /*005c*/ 	.byte	0x02, 0x4a
	.zero		1
	.zero		1


	//----- nvinfo : EIATTR_SYSCALL_OFFSETS
	.align		4
        /*0060*/ 	.byte	0x04, 0x46
        /*0062*/ 	.short	(.L_33 - .L_32)


	//   ....[0]....
.L_32:
        /*0064*/ 	.word	0x00000150


	//----- nvinfo : EIATTR_EXIT_INSTR_OFFSETS
	.align		4
.L_33:
        /*0068*/ 	.byte	0x04, 0x1c
        /*006a*/ 	.short	(.L_35 - .L_34)


	//   ....[0]....
.L_34:
        /*006c*/ 	.word	0x00000160


	//----- nvinfo : EIATTR_CBANK_PARAM_SIZE
	.align		4
.L_35:
        /*0070*/ 	.byte	0x03, 0x19
        /*0072*/ 	.short	0x0018


	//----- nvinfo : EIATTR_PARAM_CBANK
	.align		4
        /*0074*/ 	.byte	0x04, 0x0a
        /*0076*/ 	.short	(.L_37 - .L_36)
	.align		4
.L_36:
        /*0078*/ 	.word	index@(.nv.constant0._Z20bellmanFordIterationPiS_ii)
        /*007c*/ 	.short	0x0380
        /*007e*/ 	.short	0x0018


	//----- nvinfo : EIATTR_SW_WAR
	.align		4
.L_37:
        /*0080*/ 	.byte	0x04, 0x36
        /*0082*/ 	.short	(.L_39 - .L_38)
.L_38:
        /*0084*/ 	.word	0x00000008
.L_39:


//--------------------- .nv.info._Z14copyHasChangedPbS_i --------------------------
	.section	.nv.info._Z14copyHasChangedPbS_i,"",@"SHT_CUDA_INFO"
	.sectionflags	@""
	.align	4


	//----- nvinfo : EIATTR_CUDA_API_VERSION
	.align		4
        /*0000*/ 	.byte	0x04, 0x37
        /*0002*/ 	.short	(.L_41 - .L_40)
.L_40:
        /*0004*/ 	.word	0x00000082


	//----- nvinfo : EIATTR_KPARAM_INFO
	.align		4
.L_41:
        /*0008*/ 	.byte	0x04, 0x17
        /*000a*/ 	.short	(.L_43 - .L_42)
.L_42:
        /*000c*/ 	.word	0x00000000
        /*0010*/ 	.short	0x0002
        /*0012*/ 	.short	0x0010
        /*0014*/ 	.byte	0x00, 0xf0, 0x11, 0x00


	//----- nvinfo : EIATTR_KPARAM_INFO
	.align		4
.L_43:
        /*0018*/ 	.byte	0x04, 0x17
        /*001a*/ 	.short	(.L_45 - .L_44)
.L_44:
        /*001c*/ 	.word	0x00000000
        /*0020*/ 	.short	0x0001
        /*0022*/ 	.short	0x0008
        /*0024*/ 	.byte	0x00, 0xf5, 0x21, 0x00


	//----- nvinfo : EIATTR_KPARAM_INFO
	.align		4
.L_45:
        /*0028*/ 	.byte	0x04, 0x17
        /*002a*/ 	.short	(.L_47 - .L_46)
.L_46:
        /*002c*/ 	.word	0x00000000
        /*0030*/ 	.short	0x0000
        /*0032*/ 	.short	0x0000
        /*0034*/ 	.byte	0x00, 0xf5, 0x21, 0x00


	//----- nvinfo : EIATTR_SPARSE_MMA_MASK
	.align		4
.L_47:
        /*0038*/ 	.byte	0x03, 0x50
        /*003a*/ 	.short	0x0000


	//----- nvinfo : EIATTR_MAXREG_COUNT
	.align		4
        /*003c*/ 	.byte	0x03, 0x1b
        /*003e*/ 	.short	0x00ff


	//----- nvinfo : EIATTR_NUM_BARRIERS
	.align		4
        /*0040*/ 	.byte	0x02, 0x4c
        /*0042*/ 	.byte	0x01
	.zero		1


	//----- nvinfo : EIATTR_MERCURY_ISA_VERSION
	.align		4
        /*0044*/ 	.byte	0x03, 0x5f
        /*0046*/ 	.short	0x0101


	//----- nvinfo : EIATTR_VRC_CTA_INIT_COUNT
	.align		4
        /*0048*/ 	.byte	0x02, 0x4a
	.zero		1
	.zero		1


	//----- nvinfo : EIATTR_EXIT_INSTR_OFFSETS
	.align		4
        /*004c*/ 	.byte	0x04, 0x1c
        /*004e*/ 	.short	(.L_49 - .L_48)


	//   ....[0]....
.L_48:
        /*0050*/ 	.word	0x000005b0


	//----- nvinfo : EIATTR_CRS_STACK_SIZE
	.align		4
.L_49:
        /*0054*/ 	.byte	0x04, 0x1e
        /*0056*/ 	.short	(.L_51 - .L_50)
.L_50:
        /*0058*/ 	.word	0x00000000


	//----- nvinfo : EIATTR_CBANK_PARAM_SIZE
	.align		4
.L_51:
        /*005c*/ 	.byte	0x03, 0x19
        /*005e*/ 	.short	0x0014


	//----- nvinfo : EIATTR_PARAM_CBANK
	.align		4
        /*0060*/ 	.byte	0x04, 0x0a
        /*0062*/ 	.short	(.L_53 - .L_52)
	.align		4
.L_52:
        /*0064*/ 	.word	index@(.nv.constant0._Z14copyHasChangedPbS_i)
        /*0068*/ 	.short	0x0380
        /*006a*/ 	.short	0x0014


	//----- nvinfo : EIATTR_SW_WAR
	.align		4
.L_53:
        /*006c*/ 	.byte	0x04, 0x36
        /*006e*/ 	.short	(.L_55 - .L_54)
.L_54:
        /*0070*/ 	.word	0x00000008
.L_55:


//--------------------- .nv.info._Z13relax_initialPi --------------------------
	.section	.nv.info._Z13relax_initialPi,"",@"SHT_CUDA_INFO"
	.sectionflags	@""
	.align	4


	//----- nvinfo : EIATTR_CUDA_API_VERSION
	.align		4
        /*0000*/ 	.byte	0x04, 0x37
        /*0002*/ 	.short	(.L_57 - .L_56)
.L_56:
        /*0004*/ 	.word	0x00000082


	//----- nvinfo : EIATTR_KPARAM_INFO
	.align		4
.L_57:
        /*0008*/ 	.byte	0x04, 0x17
        /*000a*/ 	.short	(.L_59 - .L_58)
.L_58:
        /*000c*/ 	.word	0x00000000
        /*0010*/ 	.short	0x0000
        /*0012*/ 	.short	0x0000
        /*0014*/ 	.byte	0x00, 0xf5, 0x21, 0x00


	//----- nvinfo : EIATTR_SPARSE_MMA_MASK
	.align		4
.L_59:
        /*0018*/ 	.byte	0x03, 0x50
        /*001a*/ 	.short	0x0000


	//----- nvinfo : EIATTR_MAXREG_COUNT
	.align		4
        /*001c*/ 	.byte	0x03, 0x1b
        /*001e*/ 	.short	0x00ff


	//----- nvinfo : EIATTR_EXTERNS
	.align		4
        /*0020*/ 	.byte	0x04, 0x0f
        /*0022*/ 	.short	(.L_61 - .L_60)


	//   ....[0]....
	.align		4
.L_60:
        /*0024*/ 	.word	index@(vprintf)


	//----- nvinfo : EIATTR_MERCURY_ISA_VERSION
	.align		4
.L_61:
        /*0028*/ 	.byte	0x03, 0x5f
        /*002a*/ 	.short	0x0101


	//----- nvinfo : EIATTR_VRC_CTA_INIT_COUNT
	.align		4
        /*002c*/ 	.byte	0x02, 0x4a
	.zero		1
	.zero		1


	//----- nvinfo : EIATTR_SYSCALL_OFFSETS
	.align		4
        /*0030*/ 	.byte	0x04, 0x46
        /*0032*/ 	.short	(.L_63 - .L_62)


	//   ....[0]....
.L_62:
        /*0034*/ 	.word	0x00000080


	//----- nvinfo : EIATTR_EXIT_INSTR_OFFSETS
	.align		4
.L_63:
        /*0038*/ 	.byte	0x04, 0x1c
        /*003a*/ 	.short	(.L_65 - .L_64)


	//   ....[0]....
.L_64:
        /*003c*/ 	.word	0x00000090


	//----- nvinfo : EIATTR_CBANK_PARAM_SIZE
	.align		4
.L_65:
        /*0040*/ 	.byte	0x03, 0x19
        /*0042*/ 	.short	0x0008


	//----- nvinfo : EIATTR_PARAM_CBANK
	.align		4
        /*0044*/ 	.byte	0x04, 0x0a
        /*0046*/ 	.short	(.L_67 - .L_66)
	.align		4
.L_66:
        /*0048*/ 	.word	index@(.nv.constant0._Z13relax_initialPi)
        /*004c*/ 	.short	0x0380
        /*004e*/ 	.short	0x0008


	//----- nvinfo : EIATTR_SW_WAR
	.align		4
.L_67:
        /*0050*/ 	.byte	0x04, 0x36
        /*0052*/ 	.short	(.L_69 - .L_68)
.L_68:
        /*0054*/ 	.word	0x00000008
.L_69:


//--------------------- .nv.callgraph             --------------------------
	.section	.nv.callgraph,"",@"SHT_CUDA_CALLGRAPH"
	.align	4
	.sectionentsize	8
	.align		4
        /*0000*/ 	.word	0x00000000
	.align		4
        /*0004*/ 	.word	0xffffffff
	.align		4
        /*0008*/ 	.word	index@(_Z20bellmanFordIterationPiS_ii)
	.align		4
        /*000c*/ 	.word	index@(vprintf)
	.align		4
        /*0010*/ 	.word	index@(_Z13relax_initialPi)
	.align		4
        /*0014*/ 	.word	index@(vprintf)
	.align		4
        /*0018*/ 	.word	0x00000000
	.align		4
        /*001c*/ 	.word	0xfffffffe
	.align		4
        /*0020*/ 	.word	0x00000000
	.align		4
        /*0024*/ 	.word	0xfffffffd
	.align		4
        /*0028*/ 	.word	0x00000000
	.align		4
        /*002c*/ 	.word	0xfffffffc


//--------------------- .nv.constant4             --------------------------
	.section	.nv.constant4,"a",@progbits
	.align	8
	.align		8
.nv.constant4:
        /*0000*/ 	.dword	vprintf
	.align		8
        /*0008*/ 	.dword	$str
	.align		8
        /*0010*/ 	.dword	$str$1


//--------------------- .text._Z20bellmanFordIterationPiS_ii --------------------------
	.section	.text._Z20bellmanFordIterationPiS_ii,"ax",@progbits
	.align	128
        .global         _Z20bellmanFordIterationPiS_ii
        .type           _Z20bellmanFordIterationPiS_ii,@function
        .size           _Z20bellmanFordIterationPiS_ii,(.L_x_11 - _Z20bellmanFordIterationPiS_ii)
        .other          _Z20bellmanFordIterationPiS_ii,@"STO_CUDA_ENTRY STV_DEFAULT"
_Z20bellmanFordIterationPiS_ii:
.text._Z20bellmanFordIterationPiS_ii:
[----:B------:R-:W0:Y:S01]  /*0000*/  LDC R1, c[0x0][0x37c] ;  /* 0x0000df00ff017b82 */ /* 0x000e220000000800 */
[----:B------:R-:W1:Y:S07]  /*0010*/  S2R R5, SR_CTAID.X ;  /* 0x0000000000057919 */ /* 0x000e6e0000002500 */
[----:B------:R-:W2:Y:S01]  /*0020*/  LDC.64 R2, c[0x0][0x380] ;  /* 0x0000e000ff027b82 */ /* 0x000ea20000000a00 */
[----:B------:R-:W3:Y:S01]  /*0030*/  LDCU UR6, c[0x0][0x2fc] ;  /* 0x00005f80ff0677ac */ /* 0x000ee20008000800 */
[----:B0-----:R-:W-:Y:S01]  /*0040*/  VIADD R1, R1, 0xfffffff8 ;  /* 0xfffffff801017836 */ /* 0x001fe20000000000 */
[----:B------:R-:W1:Y:S01]  /*0050*/  S2R R0, SR_TID.X ;  /* 0x0000000000007919 */ /* 0x000e620000002100 */
[----:B------:R-:W1:Y:S01]  /*0060*/  LDCU UR7, c[0x0][0x360] ;  /* 0x00006c00ff0777ac */ /* 0x000e620008000800 */
[----:B------:R-:W0:Y:S01]  /*0070*/  LDCU.64 UR4, c[0x0][0x358] ;  /* 0x00006b00ff0477ac */ /* 0x000e220008000a00 */
[----:B------:R-:W4:Y:S01]  /*0080*/  LDCU.64 UR8, c[0x4][0x10] ;  /* 0x01000200ff0877ac */ /* 0x000f220008000a00 */
[----:B-1----:R-:W-:-:S04]  /*0090*/  IMAD R5, R5, UR7, R0 ;  /* 0x0000000705057c24 */ /* 0x002fc8000f8e0200 */
[----:B--2---:R-:W-:-:S06]  /*00a0*/  IMAD.WIDE.U32 R2, R5, 0x4, R2 ;  /* 0x0000000405027825 */ /* 0x004fcc00078e0002 */
[----:B0-----:R-:W2:Y:S01]  /*00b0*/  LDG.E R2, desc[UR4][R2.64] ;  /* 0x0000000402027981 */ /* 0x001ea2000c1e1900 */
[----:B------:R-:W-:Y:S01]  /*00c0*/  MOV R0, 0x0 ;  /* 0x0000000000007802 */ /* 0x000fe20000000f00 */
[----:B------:R-:W0:Y:S01]  /*00d0*/  LDCU UR4, c[0x0][0x2f8] ;  /* 0x00005f00ff0477ac */ /* 0x000e220008000800 */
[----:B----4-:R-:W-:Y:S01]  /*00e0*/  IMAD.U32 R4, RZ, RZ, UR8 ;  /* 0x00000008ff047e24 */ /* 0x010fe2000f8e00ff */
[----:B------:R-:W-:Y:S01]  /*00f0*/  MOV R5, UR9 ;  /* 0x0000000900057c02 */ /* 0x000fe20008000f00 */
[----:B------:R1:W4:Y:S01]  /*0100*/  LDC.64 R8, c[0x4][R0] ;  /* 0x0100000000087b82 */ /* 0x0003220000000a00 */
[----:B0-----:R-:W-:-:S04]  /*0110*/  IADD3 R6, P0, PT, R1, UR4, RZ ;  /* 0x0000000401067c10 */ /* 0x001fc8000ff1e0ff */
[----:B---3--:R-:W-:Y:S01]  /*0120*/  IADD3.X R7, PT, PT, RZ, UR6, RZ, P0, !PT ;  /* 0x00000006ff077c10 */ /* 0x008fe200087fe4ff */
[----:B--2-4-:R1:W-:Y:S08]  /*0130*/  STL [R1], R2 ;  /* 0x0000000201007387 */ /* 0x0143f00000100800 */
[----:B------:R-:W-:-:S07]  /*0140*/  LEPC R20, `(.L_x_0) ;  /* 0x000000001014794e */ /* 0x000fce0000000000 */
[----:B-1----:R-:W-:Y:S05]  /*0150*/  CALL.ABS.NOINC R8 ;  /* 0x0000000008007343 */ /* 0x002fea0003c00000 */
.L_x_0:
[----:B------:R-:W-:Y:S05]  /*0160*/  EXIT ;  /* 0x000000000000794d */ /* 0x000fea0003800000 */
.L_x_1:
[----:B------:R-:W-:-:S00]  /*0170*/  BRA `(.L_x_1) ;  /* 0xfffffffc00fc7947 */ /* 0x000fc0000383ffff */
[----:B------:R-:W-:-:S00]  /*0180*/  NOP ;  /* 0x0000000000007918 */ /* 0x000fc00000000000 */
[----:B------:R-:W-:-:S00]  /*0190*/  NOP ;  /* 0x0000000000007918 */ /* 0x000fc00000000000 */
[----:B------:R-:W-:-:S00]  /*01a0*/  NOP ;  /* 0x0000000000007918 */ /* 0x000fc00000000000 */
[----:B------:R-:W-:-:S00]  /*01b0*/  NOP ;  /* 0x0000000000007918 */ /* 0x000fc00000000000 */
[----:B------:R-:W-:-:S00]  /*01c0*/  NOP ;  /* 0x0000000000007918 */ /* 0x000fc00000000000 */
[----:B------:R-:W-:-:S00]  /*01d0*/  NOP ;  /* 0x0000000000007918 */ /* 0x000fc00000000000 */
[----:B------:R-:W-:-:S00]  /*01e0*/  NOP ;  /* 0x0000000000007918 */ /* 0x000fc00000000000 */
[----:B------:R-:W-:-:S00]  /*01f0*/  NOP ;  /* 0x0000000000007918 */ /* 0x000fc00000000000 */
.L_x_11:


//--------------------- .text._Z14copyHasChangedPbS_i --------------------------
	.section	.text._Z14copyHasChangedPbS_i,"ax",@progbits
	.align	128
        .global         _Z14copyHasChangedPbS_i
        .type           _Z14copyHasChangedPbS_i,@function
        .size           _Z14copyHasChangedPbS_i,(.L_x_12 - _Z14copyHasChangedPbS_i)
        .other          _Z14copyHasChangedPbS_i,@"STO_CUDA_ENTRY STV_DEFAULT"
_Z14copyHasChangedPbS_i:
.text._Z14copyHasChangedPbS_i:
[----:B------:R-:W-:Y:S01]  /*0000*/  LDC R1, c[0x0][0x37c] ;  /* 0x0000df00ff017b82 */ /* 0x000fe20000000800 */
[----:B------:R-:W0:Y:S01]  /*0010*/  S2R R11, SR_CTAID.X ;  /* 0x00000000000b7919 */ /* 0x000e220000002500 */
[----:B------:R-:W0:Y:S06]  /*0020*/  LDCU UR4, c[0x0][0x360] ;  /* 0x00006c00ff0477ac */ /* 0x000e2c0008000800 */
[----:B------:R-:W1:Y:S01]  /*0030*/  LDC R0, c[0x0][0x370] ;  /* 0x0000dc00ff007b82 */ /* 0x000e620000000800 */
[----:B------:R-:W-:Y:S01]  /*0040*/  BSSY.RECONVERGENT B0, `(.L_x_2) ;  /* 0x0000055000007945 */ /* 0x000fe20003800200 */
[----:B------:R-:W0:Y:S01]  /*0050*/  S2R R2, SR_TID.X ;  /* 0x0000000000027919 */ /* 0x000e220000002100 */
[----:B------:R-:W2:Y:S01]  /*0060*/  LDCU UR5, c[0x0][0x390] ;  /* 0x00007200ff0577ac */ /* 0x000ea20008000800 */
[----:B------:R-:W3:Y:S01]  /*0070*/  LDCU.64 UR8, c[0x0][0x380] ;  /* 0x00007000ff0877ac */ /* 0x000ee20008000a00 */
[----:B0-----:R-:W-:-:S05]  /*0080*/  IMAD R5, R11, UR4, R2 ;  /* 0x000000040b057c24 */ /* 0x001fca000f8e0202 */
[----:B--2---:R-:W-:-:S13]  /*0090*/  ISETP.GE.AND P0, PT, R5, UR5, PT ;  /* 0x0000000505007c0c */ /* 0x004fda000bf06270 */
[----:B-1-3--:R-:W-:Y:S05]  /*00a0*/  @P0 BRA `(.L_x_3) ;  /* 0x0000000400380947 */ /* 0x00afea0003800000 */
[----:B------:R-:W-:Y:S01]  /*00b0*/  IMAD R0, R0, UR4, RZ ;  /* 0x0000000400007c24 */ /* 0x000fe2000f8e02ff */
[----:B------:R-:W-:Y:S03]  /*00c0*/  BSSY.RECONVERGENT B1, `(.L_x_4) ;  /* 0x0000031000017945 */ /* 0x000fe60003800200 */
[----:B------:R-:W0:Y:S01]  /*00d0*/  I2F.U32.RP R10, R0 ;  /* 0x00000000000a7306 */ /* 0x000e220000209000 */
[C---:B------:R-:W-:Y:S01]  /*00e0*/  IMAD.IADD R4, R0.reuse, 0x1, R5 ;  /* 0x0000000100047824 */ /* 0x040fe200078e0205 */
[----:B------:R-:W-:Y:S01]  /*00f0*/  ISETP.NE.U32.AND P2, PT, R0, RZ, PT ;  /* 0x000000ff0000720c */ /* 0x000fe20003f45070 */
[----:B------:R-:W-:-:S03]  /*0100*/  IMAD.MOV R13, RZ, RZ, -R0 ;  /* 0x000000ffff0d7224 */ /* 0x000fc600078e0a00 */
[C---:B------:R-:W-:Y:S02]  /*0110*/  ISETP.GE.AND P0, PT, R4.reuse, UR5, PT ;  /* 0x0000000504007c0c */ /* 0x040fe4000bf06270 */
[----:B------:R-:W-:Y:S02]  /*0120*/  VIMNMX R9, PT, PT, R4, UR5, !PT ;  /* 0x0000000504097c48 */ /* 0x000fe4000ffe0100 */
[----:B------:R-:W-:-:S04]  /*0130*/  SEL R8, RZ, 0x1, P0 ;  /* 0x00000001ff087807 */ /* 0x000fc80000000000 */
[----:B------:R-:W-:Y:S01]  /*0140*/  IADD3 R9, PT, PT, R9, -R4, -R8 ;  /* 0x8000000409097210 */ /* 0x000fe20007ffe808 */
[----:B0-----:R-:W0:Y:S02]  /*0150*/  MUFU.RCP R10, R10 ;  /* 0x0000000a000a7308 */ /* 0x001e240000001000 */
[----:B0-----:R-:W-:-:S06]  /*0160*/  VIADD R6, R10, 0xffffffe ;  /* 0x0ffffffe0a067836 */ /* 0x001fcc0000000000 */
[----:B------:R0:W1:Y:S02]  /*0170*/  F2I.FTZ.U32.TRUNC.NTZ R7, R6 ;  /* 0x0000000600077305 */ /* 0x000064000021f000 */
[----:B0-----:R-:W-:Y:S02]  /*0180*/  IMAD.MOV.U32 R6, RZ, RZ, RZ ;  /* 0x000000ffff067224 */ /* 0x001fe400078e00ff */
[----:B-1----:R-:W-:-:S04]  /*0190*/  IMAD R13, R13, R7, RZ ;  /* 0x000000070d0d7224 */ /* 0x002fc800078e02ff */
[----:B------:R-:W-:Y:S02]  /*01a0*/  IMAD.HI.U32 R10, R7, R13, R6 ;  /* 0x0000000d070a7227 */ /* 0x000fe400078e0006 */
[----:B------:R-:W0:Y:S04]  /*01b0*/  LDC.64 R12, c[0x0][0x358] ;  /* 0x0000d600ff0c7b82 */ /* 0x000e280000000a00 */
[----:B------:R-:W-:-:S04]  /*01c0*/  IMAD.HI.U32 R7, R10, R9, RZ ;  /* 0x000000090a077227 */ /* 0x000fc800078e00ff */
[----:B------:R-:W-:-:S04]  /*01d0*/  IMAD.MOV R4, RZ, RZ, -R7 ;  /* 0x000000ffff047224 */ /* 0x000fc800078e0a07 */
[----:B------:R-:W-:-:S05]  /*01e0*/  IMAD R9, R0, R4, R9 ;  /* 0x0000000400097224 */ /* 0x000fca00078e0209 */
[----:B------:R-:W-:-:S13]  /*01f0*/  ISETP.GE.U32.AND P0, PT, R9, R0, PT ;  /* 0x000000000900720c */ /* 0x000fda0003f06070 */
[----:B------:R-:W-:Y:S02]  /*0200*/  @P0 IMAD.IADD R9, R9, 0x1, -R0 ;  /* 0x0000000109090824 */ /* 0x000fe400078e0a00 */
[----:B------:R-:W-:-:S03]  /*0210*/  @P0 VIADD R7, R7, 0x1 ;  /* 0x0000000107070836 */ /* 0x000fc60000000000 */
[----:B------:R-:W-:-:S13]  /*0220*/  ISETP.GE.U32.AND P1, PT, R9, R0, PT ;  /* 0x000000000900720c */ /* 0x000fda0003f26070 */
[----:B------:R-:W-:Y:S01]  /*0230*/  @P1 VIADD R7, R7, 0x1 ;  /* 0x0000000107071836 */ /* 0x000fe20000000000 */
[----:B------:R-:W-:-:S05]  /*0240*/  @!P2 LOP3.LUT R7, RZ, R0, RZ, 0x33, !PT ;  /* 0x00000000ff07a212 */ /* 0x000fca00078e33ff */
[----:B------:R-:W-:-:S05]  /*0250*/  IMAD.IADD R4, R8, 0x1, R7 ;  /* 0x0000000108047824 */ /* 0x000fca00078e0207 */
[C---:B------:R-:W-:Y:S02]  /*0260*/  LOP3.LUT R6, R4.reuse, 0x3, RZ, 0xc0, !PT ;  /* 0x0000000304067812 */ /* 0x040fe400078ec0ff */
[----:B------:R-:W-:Y:S02]  /*0270*/  ISETP.GE.U32.AND P0, PT, R4, 0x3, PT ;  /* 0x000000030400780c */ /* 0x000fe40003f06070 */
[----:B------:R-:W-:-:S13]  /*0280*/  ISETP.NE.AND P1, PT, R6, 0x3, PT ;  /* 0x000000030600780c */ /* 0x000fda0003f25270 */
[----:B0-----:R-:W-:Y:S05]  /*0290*/  @!P1 BRA `(.L_x_5) ;  /* 0x00000000004c9947 */ /* 0x001fea0003800000 */
[----:B------:R-:W0:Y:S01]  /*02a0*/  LDCU.64 UR6, c[0x0][0x380] ;  /* 0x00007000ff0677ac */ /* 0x000e220008000a00 */
[----:B------:R-:W-:Y:S02]  /*02b0*/  IMAD.MOV.U32 R3, RZ, RZ, RZ ;  /* 0x000000ffff037224 */ /* 0x000fe400078e00ff */
[----:B------:R-:W-:Y:S02]  /*02c0*/  VIADD R4, R4, 0x1 ;  /* 0x0000000104047836 */ /* 0x000fe40000000000 */
[----:B------:R-:W-:-:S03]  /*02d0*/  IMAD.WIDE.U32 R2, R11, UR4, R2 ;  /* 0x000000040b027c25 */ /* 0x000fc6000f8e0002 */
[----:B------:R-:W-:-:S05]  /*02e0*/  LOP3.LUT R4, R4, 0x3, RZ, 0xc0, !PT ;  /* 0x0000000304047812 */ /* 0x000fca00078ec0ff */
[----:B------:R-:W-:Y:S01]  /*02f0*/  IMAD.MOV R4, RZ, RZ, -R4 ;  /* 0x000000ffff047224 */ /* 0x000fe200078e0a04 */
[----:B0-----:R-:W-:-:S04]  /*0300*/  IADD3 R7, P1, PT, R2, UR6, RZ ;  /* 0x0000000602077c10 */ /* 0x001fc8000ff3e0ff */
[----:B------:R-:W-:-:S09]  /*0310*/  IADD3.X R6, PT, PT, R3, UR7, RZ, P1, !PT ;  /* 0x0000000703067c10 */ /* 0x000fd20008ffe4ff */
.L_x_6:
[----:B------:R-:W-:Y:S01]  /*0320*/  VIADD R4, R4, 0x1 ;  /* 0x0000000104047836 */ /* 0x000fe20000000000 */
[----:B------:R-:W-:Y:S01]  /*0330*/  R2UR UR6, R12 ;  /* 0x000000000c0672ca */ /* 0x000fe200000e0000 */
[----:B0-----:R-:W-:Y:S01]  /*0340*/  IMAD.MOV.U32 R2, RZ, RZ, R7 ;  /* 0x000000ffff027224 */ /* 0x001fe200078e0007 */
[----:B------:R-:W-:Y:S01]  /*0350*/  R2UR UR7, R13 ;  /* 0x000000000d0772ca */ /* 0x000fe200000e0000 */
[----:B------:R-:W-:Y:S01]  /*0360*/  IMAD.MOV.U32 R3, RZ, RZ, R6 ;  /* 0x000000ffff037224 */ /* 0x000fe200078e0006 */
[----:B------:R-:W-:Y:S01]  /*0370*/  ISETP.NE.AND P1, PT, R4, RZ, PT ;  /* 0x000000ff0400720c */ /* 0x000fe20003f25270 */
[C---:B------:R-:W-:Y:S01]  /*0380*/  IMAD.IADD R5, R0.reuse, 0x1, R5 ;  /* 0x0000000100057824 */ /* 0x040fe200078e0205 */
[----:B------:R-:W-:-:S05]  /*0390*/  IADD3 R7, P2, PT, R0, R7, RZ ;  /* 0x0000000700077210 */ /* 0x000fca0007f5e0ff */
[----:B------:R-:W-:-:S04]  /*03a0*/  IMAD.X R6, RZ, RZ, R6, P2 ;  /* 0x000000ffff067224 */ /* 0x000fc800010e0606 */
[----:B------:R0:W-:Y:S02]  /*03b0*/  STG.E.U8 desc[UR6][R2.64], RZ ;  /* 0x000000ff02007986 */ /* 0x0001e4000c101106 */
[----:B------:R-:W-:Y:S05]  /*03c0*/  @P1 BRA `(.L_x_6) ;  /* 0xfffffffc00d41947 */ /* 0x000fea000383ffff */
.L_x_5:
[----:B------:R-:W-:Y:S05]  /*03d0*/  BSYNC.RECONVERGENT B1 ;  /* 0x0000000000017941 */ /* 0x000fea0003800200 */
.L_x_4:
[----:B------:R-:W-:Y:S05]  /*03e0*/  @!P0 BRA `(.L_x_3) ;  /* 0x0000000000688947 */ /* 0x000fea0003800000 */
.L_x_7:
[----:B-1----:R-:W-:Y:S01]  /*03f0*/  IMAD.IADD R7, R0, 0x1, R5 ;  /* 0x0000000100077824 */ /* 0x002fe200078e0205 */
[----:B0-----:R-:W-:Y:S02]  /*0400*/  IADD3 R2, P0, PT, R5, UR8, RZ ;  /* 0x0000000805027c10 */ /* 0x001fe4000ff1e0ff */
[----:B------:R-:W-:Y:S01]  /*0410*/  R2UR UR6, R12 ;  /* 0x000000000c0672ca */ /* 0x000fe200000e0000 */
[C---:B------:R-:W-:Y:S01]  /*0420*/  IMAD.IADD R9, R0.reuse, 0x1, R7 ;  /* 0x0000000100097824 */ /* 0x040fe200078e0207 */
[----:B------:R-:W-:Y:S01]  /*0430*/  IADD3 R6, P1, PT, R7, UR8, RZ ;  /* 0x0000000807067c10 */ /* 0x000fe2000ff3e0ff */
[----:B------:R-:W-:Y:S01]  /*0440*/  IMAD.X R3, RZ, RZ, UR9, P0 ;  /* 0x00000009ff037e24 */ /* 0x000fe200080e06ff */
[----:B------:R-:W-:Y:S01]  /*0450*/  R2UR UR7, R13 ;  /* 0x000000000d0772ca */ /* 0x000fe200000e0000 */
[----:B------:R-:W-:Y:S01]  /*0460*/  IMAD.IADD R5, R0, 0x1, R9 ;  /* 0x0000000100057824 */ /* 0x000fe200078e0209 */
[----:B------:R-:W-:Y:S01]  /*0470*/  IADD3 R8, P0, PT, R9, UR8, RZ ;  /* 0x0000000809087c10 */ /* 0x000fe2000ff1e0ff */
[----:B------:R-:W-:Y:S01]  /*0480*/  IMAD.X R7, RZ, RZ, UR9, P1 ;  /* 0x00000009ff077e24 */ /* 0x000fe200088e06ff */
[----:B------:R-:W-:-:S02]  /*0490*/  R2UR UR10, R12 ;  /* 0x000000000c0a72ca */ /* 0x000fc400000e0000 */
[----:B------:R-:W-:Y:S01]  /*04a0*/  IADD3 R10, P1, PT, R5, UR8, RZ ;  /* 0x00000008050a7c10 */ /* 0x000fe2000ff3e0ff */
[----:B------:R-:W-:Y:S01]  /*04b0*/  IMAD.IADD R5, R0, 0x1, R5 ;  /* 0x0000000100057824 */ /* 0x000fe200078e0205 */
[C---:B------:R-:W-:Y:S01]  /*04c0*/  R2UR UR11, R13.reuse ;  /* 0x000000000d0b72ca */ /* 0x040fe200000e0000 */
[----:B------:R-:W-:Y:S01]  /*04d0*/  IMAD.X R9, RZ, RZ, UR9, P0 ;  /* 0x00000009ff097e24 */ /* 0x000fe200080e06ff */
[C---:B------:R-:W-:Y:S01]  /*04e0*/  R2UR UR12, R12.reuse ;  /* 0x000000000c0c72ca */ /* 0x040fe200000e0000 */
[----:B------:R-:W-:Y:S01]  /*04f0*/  IMAD.X R11, RZ, RZ, UR9, P1 ;  /* 0x00000009ff0b7e24 */ /* 0x000fe200088e06ff */
[C---:B------:R-:W-:Y:S01]  /*0500*/  R2UR UR13, R13.reuse ;  /* 0x000000000d0d72ca */ /* 0x040fe200000e0000 */
[----:B------:R1:W-:Y:S01]  /*0510*/  STG.E.U8 desc[UR6][R2.64], RZ ;  /* 0x000000ff02007986 */ /* 0x0003e2000c101106 */
[----:B------:R-:W-:Y:S02]  /*0520*/  R2UR UR14, R12 ;  /* 0x000000000c0e72ca */ /* 0x000fe400000e0000 */
[----:B------:R-:W-:-:S02]  /*0530*/  R2UR UR15, R13 ;  /* 0x000000000d0f72ca */ /* 0x000fc400000e0000 */
[----:B------:R-:W-:-:S03]  /*0540*/  ISETP.GE.AND P0, PT, R5, UR5, PT ;  /* 0x0000000505007c0c */ /* 0x000fc6000bf06270 */
[----:B------:R1:W-:Y:S04]  /*0550*/  STG.E.U8 desc[UR10][R6.64], RZ ;  /* 0x000000ff06007986 */ /* 0x0003e8000c10110a */
[----:B------:R1:W-:Y:S04]  /*0560*/  STG.E.U8 desc[UR12][R8.64], RZ ;  /* 0x000000ff08007986 */ /* 0x0003e8000c10110c */
[----:B------:R1:W-:Y:S02]  /*0570*/  STG.E.U8 desc[UR14][R10.64], RZ ;  /* 0x000000ff0a007986 */ /* 0x0003e4000c10110e */
[----:B------:R-:W-:Y:S05]  /*0580*/  @!P0 BRA `(.L_x_7) ;  /* 0xfffffffc00988947 */ /* 0x000fea000383ffff */
.L_x_3:
[----:B------:R-:W-:Y:S05]  /*0590*/  BSYNC.RECONVERGENT B0 ;  /* 0x0000000000007941 */ /* 0x000fea0003800200 */
.L_x_2:
[----:B------:R-:W-:Y:S06]  /*05a0*/  BAR.SYNC.DEFER_BLOCKING 0x0 ;  /* 0x0000000000007b1d */ /* 0x000fec0000010000 */
[----:B------:R-:W-:Y:S05]  /*05b0*/  EXIT ;  /* 0x000000000000794d */ /* 0x000fea0003800000 */
.L_x_8:
        /* <DEDUP_REMOVED lines=12> */
.L_x_12:


//--------------------- .text._Z13relax_initialPi --------------------------
	.section	.text._Z13relax_initialPi,"ax",@progbits
	.align	128
        .global         _Z13relax_initialPi
        .type           _Z13relax_initialPi,@function
        .size           _Z13relax_initialPi,(.L_x_13 - _Z13relax_initialPi)
        .other          _Z13relax_initialPi,@"STO_CUDA_ENTRY STV_DEFAULT"
_Z13relax_initialPi:
.text._Z13relax_initialPi:
[----:B------:R-:W0:Y:S01]  /*0000*/  LDC R1, c[0x0][0x37c] ;  /* 0x0000df00ff017b82 */ /* 0x000e220000000800 */
[----:B------:R-:W-:Y:S01]  /*0010*/  MOV R0, 0x0 ;  /* 0x0000000000007802 */ /* 0x000fe20000000f00 */
[----:B------:R-:W1:Y:S01]  /*0020*/  LDCU.64 UR4, c[0x4][0x8] ;  /* 0x01000100ff0477ac */ /* 0x000e620008000a00 */
[----:B------:R-:W-:-:S05]  /*0030*/  CS2R R6, SRZ ;  /* 0x0000000000067805 */ /* 0x000fca000001ff00 */
[----:B------:R2:W3:Y:S01]  /*0040*/  LDC.64 R2, c[0x4][R0] ;  /* 0x0100000000027b82 */ /* 0x0004e20000000a00 */
[----:B-1----:R-:W-:Y:S02]  /*0050*/  IMAD.U32 R4, RZ, RZ, UR4 ;  /* 0x00000004ff047e24 */ /* 0x002fe4000f8e00ff */
[----:B--2---:R-:W-:-:S07]  /*0060*/  IMAD.U32 R5, RZ, RZ, UR5 ;  /* 0x00000005ff057e24 */ /* 0x004fce000f8e00ff */
[----:B------:R-:W-:-:S07]  /*0070*/  LEPC R20, `(.L_x_9) ;  /* 0x000000001014794e */ /* 0x000fce0000000000 */
[----:B0--3--:R-:W-:Y:S05]  /*0080*/  CALL.ABS.NOINC R2 ;  /* 0x0000000002007343 */ /* 0x009fea0003c00000 */
.L_x_9:
[----:B------:R-:W-:Y:S05]  /*0090*/  EXIT ;  /* 0x000000000000794d */ /* 0x000fea0003800000 */
.L_x_10:
        /* <DEDUP_REMOVED lines=14> */
.L_x_13:


//--------------------- .nv.global.init           --------------------------
	.section	.nv.global.init,"aw",@progbits
.nv.global.init:
	.type		$str$1,@object
	.size		$str$1,($str - $str$1)
$str$1:
        /*0000*/ 	.byte	0x25, 0x64, 0x0a, 0x00
	.type		$str,@object
	.size		$str,(.L_0 - $str)
$str:
        /*0004*/ 	.byte	0x77, 0x65, 0x20, 0x61, 0x72, 0x65, 0x20, 0x68, 0x65, 0x72, 0x65, 0x00
.L_0:


//--------------------- .nv.shared.reserved.0     --------------------------
	.section	.nv.shared.reserved.0,"aw",@nobits
	.weak		__nv_reservedSMEM_offset_0_alias
	.size		__nv_reservedSMEM_offset_0_alias, 0, 64
	.other		__nv_reservedSMEM_offset_0_alias,@"STO_CUDA_RESERVED_SHARED STV_DEFAULT"
__nv_reservedSMEM_offset_0_alias:
	.zero		0
	.zero		64


//--------------------- .nv.constant0._Z20bellmanFordIterationPiS_ii --------------------------
	.section	.nv.constant0._Z20bellmanFordIterationPiS_ii,"a",@progbits
	.sectionflags	@""
	.align	4
.nv.constant0._Z20bellmanFordIterationPiS_ii:
	.zero		920


//--------------------- .nv.constant0._Z14copyHasChangedPbS_i --------------------------
	.section	.nv.constant0._Z14copyHasChangedPbS_i,"a",@progbits
	.sectionflags	@""
	.align	4
.nv.constant0._Z14copyHasChangedPbS_i:
	.zero		916


//--------------------- .nv.constant0._Z13relax_initialPi --------------------------
	.section	.nv.constant0._Z13relax_initialPi,"a",@progbits
	.sectionflags	@""
	.align	4
.nv.constant0._Z13relax_initialPi:
	.zero		904


//--------------------- SYMBOLS --------------------------

	.type		.nv.reservedSmem.offset0,@object
	.size		.nv.reservedSmem.offset0,0x4
	.type		vprintf,@function
